//
// Generated by NVIDIA NVVM Compiler
//
// Compiler Build ID: CL-36424714
// Cuda compilation tools, release 13.0, V13.0.88
// Based on NVVM 20.0.0
//

.version 9.0
.target sm_100
.address_size 64

	// .globl	_Z12mandelKernelPiffffiii

.visible .entry _Z12mandelKernelPiffffiii(
	.param .u64 .ptr .align 1 _Z12mandelKernelPiffffiii_param_0,
	.param .f32 _Z12mandelKernelPiffffiii_param_1,
	.param .f32 _Z12mandelKernelPiffffiii_param_2,
	.param .f32 _Z12mandelKernelPiffffiii_param_3,
	.param .f32 _Z12mandelKernelPiffffiii_param_4,
	.param .u32 _Z12mandelKernelPiffffiii_param_5,
	.param .u32 _Z12mandelKernelPiffffiii_param_6,
	.param .u32 _Z12mandelKernelPiffffiii_param_7
)
{
	.reg .pred 	%p<5>;
	.reg .b32 	%r<19>;
	.reg .b32 	%f<20>;
	.reg .b64 	%rd<5>;

	ld.param.u64 	%rd1, [_Z12mandelKernelPiffffiii_param_0];
	ld.param.f32 	%f9, [_Z12mandelKernelPiffffiii_param_1];
	ld.param.f32 	%f10, [_Z12mandelKernelPiffffiii_param_2];
	ld.param.f32 	%f11, [_Z12mandelKernelPiffffiii_param_3];
	ld.param.f32 	%f12, [_Z12mandelKernelPiffffiii_param_4];
	ld.param.u32 	%r5, [_Z12mandelKernelPiffffiii_param_5];
	ld.param.u32 	%r6, [_Z12mandelKernelPiffffiii_param_6];
	ld.param.u32 	%r7, [_Z12mandelKernelPiffffiii_param_7];
	mov.u32 	%r8, %ctaid.x;
	mov.u32 	%r9, %ntid.x;
	mov.u32 	%r10, %tid.x;
	mad.lo.s32 	%r1, %r8, %r9, %r10;
	mul.lo.s32 	%r11, %r7, %r6;
	setp.ge.s32 	%p1, %r1, %r11;
	@%p1 bra 	$L__BB0_6;
	div.s32 	%r13, %r1, %r6;
	mul.lo.s32 	%r14, %r13, %r6;
	sub.s32 	%r15, %r1, %r14;
	cvt.rn.f32.s32 	%f13, %r15;
	fma.rn.f32 	%f1, %f11, %f13, %f9;
	cvt.rn.f32.s32 	%f14, %r13;
	fma.rn.f32 	%f2, %f12, %f14, %f10;
	setp.lt.s32 	%p2, %r5, 1;
	mov.b32 	%r18, 0;
	@%p2 bra 	$L__BB0_5;
	mov.b32 	%r17, 0;
	mov.f32 	%f18, %f2;
	mov.f32 	%f19, %f1;
$L__BB0_3:
	mul.f32 	%f5, %f19, %f19;
	mul.f32 	%f6, %f18, %f18;
	add.f32 	%f15, %f5, %f6;
	setp.gt.f32 	%p3, %f15, 0f40800000;
	mov.u32 	%r18, %r17;
	@%p3 bra 	$L__BB0_5;
	sub.f32 	%f16, %f5, %f6;
	add.f32 	%f17, %f19, %f19;
	add.f32 	%f19, %f1, %f16;
	fma.rn.f32 	%f18, %f17, %f18, %f2;
	add.s32 	%r17, %r17, 1;
	setp.ne.s32 	%p4, %r17, %r5;
	mov.u32 	%r18, %r5;
	@%p4 bra 	$L__BB0_3;
$L__BB0_5:
	cvta.to.global.u64 	%rd2, %rd1;
	mul.wide.s32 	%rd3, %r1, 4;
	add.s64 	%rd4, %rd2, %rd3;
	st.global.u32 	[%rd4], %r18;
$L__BB0_6:
	ret;

}


// ===== COMPILED SASS (sm_100) =====

	.target	sm_100

	.elftype	@"ET_EXEC"


//--------------------- .note.nv.tkinfo           --------------------------
	.section	.note.nv.tkinfo,"",@"SHT_NOTE"
	.sectionflags	@"SHF_NOTE_NV_TKINFO"
	.tkinfo
        /*0018*/ 	.word	0x00000002
        /*0030*/ 	.string	""
        /*0030*/ 	.string	"ptxas"
        /*0030*/ 	.string	"Cuda compilation tools, release 13.0, V13.0.88"
        /*0030*/ 	.string	"Build cuda_13.0.r13.0/compiler.36424714_0"
        /*0030*/ 	.string	"-arch sm_100 -m 64 "



//--------------------- .note.nv.cuinfo           --------------------------
	.section	.note.nv.cuinfo,"",@"SHT_NOTE"
	.sectionflags	@"SHF_NOTE_NV_CUINFO"
        /*0018*/ 	.short	0x0002
        /*001a*/ 	.short	0x0064
        /*001c*/ 	.short	0x0082
	.zero		2


//--------------------- .nv.info                  --------------------------
	.section	.nv.info,"",@"SHT_CUDA_INFO"
	.align	4


	//----- nvinfo : EIATTR_REGCOUNT
	.align		4
        /*0000*/ 	.byte	0x04, 0x2f
        /*0002*/ 	.short	(.L_1 - .L_0)
	.align		4
.L_0:
        /*0004*/ 	.word	index@(_Z12mandelKernelPiffffiii)
        /*0008*/ 	.word	0x0000000c


	//----- nvinfo : EIATTR_FRAME_SIZE
	.align		4
.L_1:
        /*000c*/ 	.byte	0x04, 0x11
        /*000e*/ 	.short	(.L_3 - .L_2)
	.align		4
.L_2:
        /*0010*/ 	.word	index@(_Z12mandelKernelPiffffiii)
        /*0014*/ 	.word	0x00000000


	//----- nvinfo : EIATTR_MIN_STACK_SIZE
	.align		4
.L_3:
        /*0018*/ 	.byte	0x04, 0x12
        /*001a*/ 	.short	(.L_5 - .L_4)
	.align		4
.L_4:
        /*001c*/ 	.word	index@(_Z12mandelKernelPiffffiii)
        /*0020*/ 	.word	0x00000000
.L_5:


//--------------------- .nv.compat                --------------------------
	.section	.nv.compat,"",@"SHT_CUDA_COMPAT_INFO"
	.align	4
        /*0000*/ 	.byte	0x02, 0x09, 0x00, 0x00, 0x02, 0x02, 0x01, 0x00, 0x02, 0x05, 0x05, 0x00, 0x03, 0x07, 0x01, 0x01
        /*0010*/ 	.byte	0x02, 0x03, 0x00, 0x00, 0x02, 0x06, 0x01, 0x00, 0x04, 0x0b, 0x08, 0x00, 0x01, 0x00, 0x00, 0x00
        /*0020*/ 	.byte	0x00, 0x00, 0x00, 0x00


//--------------------- .nv.info._Z12mandelKernelPiffffiii --------------------------
	.section	.nv.info._Z12mandelKernelPiffffiii,"",@"SHT_CUDA_INFO"
	.sectionflags	@""
	.align	4


	//----- nvinfo : EIATTR_CUDA_API_VERSION
	.align		4
        /*0000*/ 	.byte	0x04, 0x37
        /*0002*/ 	.short	(.L_7 - .L_6)
.L_6:
        /*0004*/ 	.word	0x00000082


	//----- nvinfo : EIATTR_KPARAM_INFO
	.align		4
.L_7:
        /*0008*/ 	.byte	0x04, 0x17
        /*000a*/ 	.short	(.L_9 - .L_8)
.L_8:
        /*000c*/ 	.word	0x00000000
        /*0010*/ 	.short	0x0007
        /*0012*/ 	.short	0x0020
        /*0014*/ 	.byte	0x00, 0xf0, 0x11, 0x00


	//----- nvinfo : EIATTR_KPARAM_INFO
	.align		4
.L_9:
        /*0018*/ 	.byte	0x04, 0x17
        /*001a*/ 	.short	(.L_11 - .L_10)
.L_10:
        /*001c*/ 	.word	0x00000000
        /*0020*/ 	.short	0x0006
        /*0022*/ 	.short	0x001c
        /*0024*/ 	.byte	0x00, 0xf0, 0x11, 0x00


	//----- nvinfo : EIATTR_KPARAM_INFO
	.align		4
.L_11:
        /*0028*/ 	.byte	0x04, 0x17
        /*002a*/ 	.short	(.L_13 - .L_12)
.L_12:
        /*002c*/ 	.word	0x00000000
        /*0030*/ 	.short	0x0005
        /*0032*/ 	.short	0x0018
        /*0034*/ 	.byte	0x00, 0xf0, 0x11, 0x00


	//----- nvinfo : EIATTR_KPARAM_INFO
	.align		4
.L_13:
        /*0038*/ 	.byte	0x04, 0x17
        /*003a*/ 	.short	(.L_15 - .L_14)
.L_14:
        /*003c*/ 	.word	0x00000000
        /*0040*/ 	.short	0x0004
        /*0042*/ 	.short	0x0014
        /*0044*/ 	.byte	0x00, 0xf0, 0x11, 0x00


	//----- nvinfo : EIATTR_KPARAM_INFO
	.align		4
.L_15:
        /*0048*/ 	.byte	0x04, 0x17
        /*004a*/ 	.short	(.L_17 - .L_16)
.L_16:
        /*004c*/ 	.word	0x00000000
        /*0050*/ 	.short	0x0003
        /*0052*/ 	.short	0x0010
        /*0054*/ 	.byte	0x00, 0xf0, 0x11, 0x00


	//----- nvinfo : EIATTR_KPARAM_INFO
	.align		4
.L_17:
        /*0058*/ 	.byte	0x04, 0x17
        /*005a*/ 	.short	(.L_19 - .L_18)
.L_18:
        /*005c*/ 	.word	0x00000000
        /*0060*/ 	.short	0x0002
        /*0062*/ 	.short	0x000c
        /*0064*/ 	.byte	0x00, 0xf0, 0x11, 0x00


	//----- nvinfo : EIATTR_KPARAM_INFO
	.align		4
.L_19:
        /*0068*/ 	.byte	0x04, 0x17
        /*006a*/ 	.short	(.L_21 - .L_20)
.L_20:
        /*006c*/ 	.word	0x00000000
        /*0070*/ 	.short	0x0001
        /*0072*/ 	.short	0x0008
        /*0074*/ 	.byte	0x00, 0xf0, 0x11, 0x00


	//----- nvinfo : EIATTR_KPARAM_INFO
	.align		4
.L_21:
        /*0078*/ 	.byte	0x04, 0x17
        /*007a*/ 	.short	(.L_23 - .L_22)
.L_22:
        /*007c*/ 	.word	0x00000000
        /*0080*/ 	.short	0x0000
        /*0082*/ 	.short	0x0000
        /*0084*/ 	.byte	0x00, 0xf5, 0x21, 0x00


	//----- nvinfo : EIATTR_SPARSE_MMA_MASK
	.align		4
.L_23:
        /*0088*/ 	.byte	0x03, 0x50
        /*008a*/ 	.short	0x0000


	//----- nvinfo : EIATTR_MAXREG_COUNT
	.align		4
        /*008c*/ 	.byte	0x03, 0x1b
        /*008e*/ 	.short	0x00ff


	//----- nvinfo : EIATTR_MERCURY_ISA_VERSION
	.align		4
        /*0090*/ 	.byte	0x03, 0x5f
        /*0092*/ 	.short	0x0101


	//----- nvinfo : EIATTR_VRC_CTA_INIT_COUNT
	.align		4
        /*0094*/ 	.byte	0x02, 0x4a
	.zero		1
	.zero		1


	//----- nvinfo : EIATTR_EXIT_INSTR_OFFSETS
	.align		4
        /*0098*/ 	.byte	0x04, 0x1c
        /*009a*/ 	.short	(.L_25 - .L_24)


	//   ....[0]....
.L_24:
        /*009c*/ 	.word	0x00000090


	//   ....[1]....
        /*00a0*/ 	.word	0x00000450


	//----- nvinfo : EIATTR_CRS_STACK_SIZE
	.align		4
.L_25:
        /*00a4*/ 	.byte	0x04, 0x1e
        /*00a6*/ 	.short	(.L_27 - .L_26)
.L_26:
        /*00a8*/ 	.word	0x00000000


	//----- nvinfo : EIATTR_CBANK_PARAM_SIZE
	.align		4
.L_27:
        /*00ac*/ 	.byte	0x03, 0x19
        /*00ae*/ 	.short	0x0024


	//----- nvinfo : EIATTR_PARAM_CBANK
	.align		4
        /*00b0*/ 	.byte	0x04, 0x0a
        /*00b2*/ 	.short	(.L_29 - .L_28)
	.align		4
.L_28:
        /*00b4*/ 	.word	index@(.nv.constant0._Z12mandelKernelPiffffiii)
        /*00b8*/ 	.short	0x0380
        /*00ba*/ 	.short	0x0024


	//----- nvinfo : EIATTR_SW_WAR
	.align		4
.L_29:
        /*00bc*/ 	.byte	0x04, 0x36
        /*00be*/ 	.short	(.L_31 - .L_30)
.L_30:
        /*00c0*/ 	.word	0x00000008
.L_31:


//--------------------- .nv.callgraph             --------------------------
	.section	.nv.callgraph,"",@"SHT_CUDA_CALLGRAPH"
	.align	4
	.sectionentsize	8
	.align		4
        /*0000*/ 	.word	0x00000000
	.align		4
        /*0004*/ 	.word	0xffffffff
	.align		4
        /*0008*/ 	.word	0x00000000
	.align		4
        /*000c*/ 	.word	0xfffffffe
	.align		4
        /*0010*/ 	.word	0x00000000
	.align		4
        /*0014*/ 	.word	0xfffffffd
	.align		4
        /*0018*/ 	.word	0x00000000
	.align		4
        /*001c*/ 	.word	0xfffffffc


//--------------------- .text._Z12mandelKernelPiffffiii --------------------------
	.section	.text._Z12mandelKernelPiffffiii,"ax",@progbits
	.align	128
        .global         _Z12mandelKernelPiffffiii
        .type           _Z12mandelKernelPiffffiii,@function
        .size           _Z12mandelKernelPiffffiii,(.L_x_4 - _Z12mandelKernelPiffffiii)
        .other          _Z12mandelKernelPiffffiii,@"STO_CUDA_ENTRY STV_DEFAULT"
_Z12mandelKernelPiffffiii:
.text._Z12mandelKernelPiffffiii:
[----:B------:R-:W-:Y:S01]  /*0000*/  LDC R1, c[0x0][0x37c] ;  /* 0x0000df00ff017b82 */ /* 0x000fe20000000800 */
[----:B------:R-:W0:Y:S07]  /*0010*/  S2R R3, SR_TID.X ;  /* 0x0000000000037919 */ /* 0x000e2e0000002100 */
[----:B------:R-:W0:Y:S01]  /*0020*/  S2UR UR4, SR_CTAID.X ;  /* 0x00000000000479c3 */ /* 0x000e220000002500 */
[----:B------:R-:W1:Y:S07]  /*0030*/  LDCU UR5, c[0x0][0x3a0] ;  /* 0x00007400ff0577ac */ /* 0x000e6e0008000800 */
[----:B------:R-:W0:Y:S08]  /*0040*/  LDC R0, c[0x0][0x360] ;  /* 0x0000d800ff007b82 */ /* 0x000e300000000800 */
[----:B------:R-:W1:Y:S01]  /*0050*/  LDC R5, c[0x0][0x39c] ;  /* 0x0000e700ff057b82 */ /* 0x000e620000000800 */
[----:B0-----:R-:W-:-:S02]  /*0060*/  IMAD R0, R0, UR4, R3 ;  /* 0x0000000400007c24 */ /* 0x001fc4000f8e0203 */
[----:B-1----:R-:W-:-:S05]  /*0070*/  IMAD R3, R5, UR5, RZ ;  /* 0x0000000505037c24 */ /* 0x002fca000f8e02ff */
[----:B------:R-:W-:-:S13]  /*0080*/  ISETP.GE.AND P0, PT, R0, R3, PT ;  /* 0x000000030000720c */ /* 0x000fda0003f06270 */
[----:B------:R-:W-:Y:S05]  /*0090*/  @P0 EXIT ;  /* 0x000000000000094d */ /* 0x000fea0003800000 */
[----:B------:R-:W-:Y:S01]  /*00a0*/  IABS R7, R5 ;  /* 0x0000000500077213 */ /* 0x000fe20000000000 */
[----:B------:R-:W0:Y:S03]  /*00b0*/  LDCU UR8, c[0x0][0x398] ;  /* 0x00007300ff0877ac */ /* 0x000e260008000800 */
[----:B------:R-:W1:Y:S01]  /*00c0*/  I2F.RP R4, R7 ;  /* 0x0000000700047306 */ /* 0x000e620000209400 */
[----:B------:R-:W2:Y:S01]  /*00d0*/  LDCU.64 UR6, c[0x0][0x390] ;  /* 0x00007200ff0677ac */ /* 0x000ea20008000a00 */
[----:B------:R-:W3:Y:S06]  /*00e0*/  LDCU.64 UR4, c[0x0][0x358] ;  /* 0x00006b00ff0477ac */ /* 0x000eec0008000a00 */
[----:B-1----:R-:W1:Y:S01]  /*00f0*/  MUFU.RCP R4, R4 ;  /* 0x0000000400047308 */ /* 0x002e620000001000 */
[----:B0-----:R-:W-:Y:S01]  /*0100*/  UISETP.GE.AND UP0, UPT, UR8, 0x1, UPT ;  /* 0x000000010800788c */ /* 0x001fe2000bf06270 */
[----:B-1----:R-:W-:-:S06]  /*0110*/  IADD3 R2, PT, PT, R4, 0xffffffe, RZ ;  /* 0x0ffffffe04027810 */ /* 0x002fcc0007ffe0ff */
[----:B------:R0:W1:Y:S02]  /*0120*/  F2I.FTZ.U32.TRUNC.NTZ R3, R2 ;  /* 0x0000000200037305 */ /* 0x000064000021f000 */
[----:B0-----:R-:W-:Y:S01]  /*0130*/  IMAD.MOV.U32 R2, RZ, RZ, RZ ;  /* 0x000000ffff027224 */ /* 0x001fe200078e00ff */
[----:B-1----:R-:W-:-:S05]  /*0140*/  IADD3 R6, PT, PT, RZ, -R3, RZ ;  /* 0x80000003ff067210 */ /* 0x002fca0007ffe0ff */
[----:B------:R-:W-:Y:S01]  /*0150*/  IMAD R9, R6, R7, RZ ;  /* 0x0000000706097224 */ /* 0x000fe200078e02ff */
[----:B------:R-:W-:-:S03]  /*0160*/  IABS R6, R0 ;  /* 0x0000000000067213 */ /* 0x000fc60000000000 */
[----:B------:R-:W-:Y:S01]  /*0170*/  IMAD.HI.U32 R3, R3, R9, R2 ;  /* 0x0000000903037227 */ /* 0x000fe200078e0002 */
[----:B------:R-:W-:-:S04]  /*0180*/  LOP3.LUT R2, R0, R5, RZ, 0x3c, !PT ;  /* 0x0000000500027212 */ /* 0x000fc800078e3cff */
[----:B------:R-:W-:Y:S01]  /*0190*/  ISETP.GE.AND P1, PT, R2, RZ, PT ;  /* 0x000000ff0200720c */ /* 0x000fe20003f26270 */
[----:B------:R-:W-:-:S05]  /*01a0*/  IMAD.HI.U32 R3, R3, R6, RZ ;  /* 0x0000000603037227 */ /* 0x000fca00078e00ff */
[----:B------:R-:W-:-:S05]  /*01b0*/  IADD3 R4, PT, PT, -R3, RZ, RZ ;  /* 0x000000ff03047210 */ /* 0x000fca0007ffe1ff */
[----:B------:R-:W-:-:S05]  /*01c0*/  IMAD R4, R7, R4, R6 ;  /* 0x0000000407047224 */ /* 0x000fca00078e0206 */
[----:B------:R-:W-:-:S13]  /*01d0*/  ISETP.GT.U32.AND P2, PT, R7, R4, PT ;  /* 0x000000040700720c */ /* 0x000fda0003f44070 */
[----:B------:R-:W-:Y:S01]  /*01e0*/  @!P2 IMAD.IADD R4, R4, 0x1, -R7 ;  /* 0x000000010404a824 */ /* 0x000fe200078e0a07 */
[----:B------:R-:W-:Y:S02]  /*01f0*/  @!P2 IADD3 R3, PT, PT, R3, 0x1, RZ ;  /* 0x000000010303a810 */ /* 0x000fe40007ffe0ff */
[----:B------:R-:W-:Y:S02]  /*0200*/  ISETP.NE.AND P2, PT, R5, RZ, PT ;  /* 0x000000ff0500720c */ /* 0x000fe40003f45270 */
[----:B------:R-:W-:Y:S02]  /*0210*/  ISETP.GE.U32.AND P0, PT, R4, R7, PT ;  /* 0x000000070400720c */ /* 0x000fe40003f06070 */
[----:B------:R-:W2:Y:S11]  /*0220*/  LDC.64 R6, c[0x0][0x388] ;  /* 0x0000e200ff067b82 */ /* 0x000eb60000000a00 */
[----:B------:R-:W-:-:S05]  /*0230*/  @P0 VIADD R3, R3, 0x1 ;  /* 0x0000000103030836 */ /* 0x000fca0000000000 */
[----:B------:R-:W-:Y:S02]  /*0240*/  @!P1 IADD3 R3, PT, PT, -R3, RZ, RZ ;  /* 0x000000ff03039210 */ /* 0x000fe40007ffe1ff */
[----:B------:R-:W-:-:S04]  /*0250*/  @!P2 LOP3.LUT R3, RZ, R5, RZ, 0x33, !PT ;  /* 0x00000005ff03a212 */ /* 0x000fc800078e33ff */
[----:B------:R-:W-:Y:S02]  /*0260*/  IADD3 R2, PT, PT, -R3, RZ, RZ ;  /* 0x000000ff03027210 */ /* 0x000fe40007ffe1ff */
[----:B------:R-:W-:-:S03]  /*0270*/  I2FP.F32.S32 R4, R3 ;  /* 0x0000000300047245 */ /* 0x000fc60000201400 */
[----:B------:R-:W-:Y:S02]  /*0280*/  IMAD R2, R5, R2, R0 ;  /* 0x0000000205027224 */ /* 0x000fe400078e0200 */
[----:B--2---:R-:W-:Y:S01]  /*0290*/  FFMA R4, R4, UR7, R7 ;  /* 0x0000000704047c23 */ /* 0x004fe20008000007 */
[----:B------:R-:W-:Y:S02]  /*02a0*/  IMAD.MOV.U32 R5, RZ, RZ, RZ ;  /* 0x000000ffff057224 */ /* 0x000fe400078e00ff */
[----:B------:R-:W-:-:S05]  /*02b0*/  I2FP.F32.S32 R3, R2 ;  /* 0x0000000200037245 */ /* 0x000fca0000201400 */
[----:B------:R-:W-:Y:S01]  /*02c0*/  FFMA R6, R3, UR6, R6 ;  /* 0x0000000603067c23 */ /* 0x000fe20008000006 */
[----:B---3--:R-:W-:Y:S06]  /*02d0*/  BRA.U !UP0, `(.L_x_0) ;  /* 0x0000000108507547 */ /* 0x008fec000b800000 */
[----:B------:R-:W-:Y:S01]  /*02e0*/  HFMA2 R5, -RZ, RZ, 0, 0 ;  /* 0x00000000ff057431 */ /* 0x000fe200000001ff */
[----:B------:R-:W-:Y:S01]  /*02f0*/  BSSY.RECONVERGENT B0, `(.L_x_0) ;  /* 0x0000012000007945 */ /* 0x000fe20003800200 */
[----:B------:R-:W-:Y:S01]  /*0300*/  MOV R2, R4 ;  /* 0x0000000400027202 */ /* 0x000fe20000000f00 */
[----:B------:R-:W-:Y:S01]  /*0310*/  IMAD.MOV.U32 R3, RZ, RZ, R6 ;  /* 0x000000ffff037224 */ /* 0x000fe200078e0006 */
[----:B------:R-:W0:Y:S01]  /*0320*/  LDCU UR6, c[0x0][0x398] ;  /* 0x00007300ff0677ac */ /* 0x000e220008000800 */
[----:B------:R-:W1:Y:S05]  /*0330*/  LDCU UR7, c[0x0][0x398] ;  /* 0x00007300ff0777ac */ /* 0x000e6a0008000800 */
.L_x_2:
[----:B------:R-:W-:Y:S01]  /*0340*/  FMUL R8, R3, R3 ;  /* 0x0000000303087220 */ /* 0x000fe20000400000 */
[----:B------:R-:W-:-:S04]  /*0350*/  FMUL R9, R2, R2 ;  /* 0x0000000202097220 */ /* 0x000fc80000400000 */
[----:B------:R-:W-:-:S05]  /*0360*/  FADD R7, R8, R9 ;  /* 0x0000000908077221 */ /* 0x000fca0000000000 */
[----:B------:R-:W-:-:S13]  /*0370*/  FSETP.GT.AND P0, PT, R7, 4, PT ;  /* 0x408000000700780b */ /* 0x000fda0003f04000 */
[----:B------:R-:W-:Y:S05]  /*0380*/  @P0 BRA `(.L_x_1) ;  /* 0x0000000000200947 */ /* 0x000fea0003800000 */
[----:B------:R-:W-:Y:S01]  /*0390*/  IADD3 R5, PT, PT, R5, 0x1, RZ ;  /* 0x0000000105057810 */ /* 0x000fe20007ffe0ff */
[----:B------:R-:W-:Y:S01]  /*03a0*/  FADD R7, R3, R3 ;  /* 0x0000000303077221 */ /* 0x000fe20000000000 */
[----:B------:R-:W-:Y:S02]  /*03b0*/  FADD R3, R8, -R9 ;  /* 0x8000000908037221 */ /* 0x000fe40000000000 */
[----:B-1----:R-:W-:Y:S01]  /*03c0*/  ISETP.NE.AND P0, PT, R5, UR7, PT ;  /* 0x0000000705007c0c */ /* 0x002fe2000bf05270 */
[----:B------:R-:W-:Y:S01]  /*03d0*/  FFMA R2, R7, R2, R4 ;  /* 0x0000000207027223 */ /* 0x000fe20000000004 */
[----:B------:R-:W-:-:S11]  /*03e0*/  FADD R3, R6, R3 ;  /* 0x0000000306037221 */ /* 0x000fd60000000000 */
[----:B------:R-:W-:Y:S05]  /*03f0*/  @P0 BRA `(.L_x_2) ;  /* 0xfffffffc00d00947 */ /* 0x000fea000383ffff */
[----:B0-----:R-:W-:-:S07]  /*0400*/  MOV R5, UR6 ;  /* 0x0000000600057c02 */ /* 0x001fce0008000f00 */
.L_x_1:
[----:B01----:R-:W-:Y:S05]  /*0410*/  BSYNC.RECONVERGENT B0 ;  /* 0x0000000000007941 */ /* 0x003fea0003800200 */
.L_x_0:
[----:B------:R-:W0:Y:S02]  /*0420*/  LDC.64 R2, c[0x0][0x380] ;  /* 0x0000e000ff027b82 */ /* 0x000e240000000a00 */
[----:B0-----:R-:W-:-:S05]  /*0430*/  IMAD.WIDE R2, R0, 0x4, R2 ;  /* 0x0000000400027825 */ /* 0x001fca00078e0202 */
[----:B------:R-:W-:Y:S01]  /*0440*/  STG.E desc[UR4][R2.64], R5 ;  /* 0x0000000502007986 */ /* 0x000fe2000c101904 */
[----:B------:R-:W-:Y:S05]  /*0450*/  EXIT ;  /* 0x000000000000794d */ /* 0x000fea0003800000 */
.L_x_3:
[----:B------:R-:W-:-:S00]  /*0460*/  BRA `(.L_x_3) ;  /* 0xfffffffc00fc7947 */ /* 0x000fc0000383ffff */
[----:B------:R-:W-:-:S00]  /*0470*/  NOP ;  /* 0x0000000000007918 */ /* 0x000fc00000000000 */
        /* <DEDUP_REMOVED lines=8> */
.L_x_4:


//--------------------- .nv.shared.reserved.0     --------------------------
	.section	.nv.shared.reserved.0,"aw",@nobits
	.weak		__nv_reservedSMEM_offset_0_alias
	.size		__nv_reservedSMEM_offset_0_alias, 0, 64
	.other		__nv_reservedSMEM_offset_0_alias,@"STO_CUDA_RESERVED_SHARED STV_DEFAULT"
__nv_reservedSMEM_offset_0_alias:
	.zero		0
	.zero		64


//--------------------- .nv.constant0._Z12mandelKernelPiffffiii --------------------------
	.section	.nv.constant0._Z12mandelKernelPiffffiii,"a",@progbits
	.sectionflags	@""
	.align	4
.nv.constant0._Z12mandelKernelPiffffiii:
	.zero		932


//--------------------- SYMBOLS --------------------------

	.type		.nv.reservedSmem.offset0,@object
	.size		.nv.reservedSmem.offset0,0x4
